	.headerflags	@"EF_CUDA_TEXMODE_UNIFIED EF_CUDA_64BIT_ADDRESS EF_CUDA_ACCELERATORS EF_CUDA_SM90 EF_CUDA_VIRTUAL_SM(EF_CUDA_SM90)"
	.elftype	@"ET_EXEC"


//--------------------- .nv.info                  --------------------------
	.section	.nv.info,"",@"SHT_CUDA_INFO"
	.align	4


	//----- nvinfo : EIATTR_REGCOUNT
	.align		4
        /*0000*/ 	.byte	0x04, 0x2f
        /*0002*/ 	.short	(.L_1 - .L_0)
	.align		4
.L_0:
        /*0004*/ 	.word	index@(triton_poi_fused_clone_6)
        /*0008*/ 	.word	0x00000010


	//----- nvinfo : EIATTR_MIN_STACK_SIZE
	.align		4
.L_1:
        /*000c*/ 	.byte	0x04, 0x12
        /*000e*/ 	.short	(.L_3 - .L_2)
	.align		4
.L_2:
        /*0010*/ 	.word	index@(triton_poi_fused_clone_6)
        /*0014*/ 	.word	0x00000000


	//----- nvinfo : EIATTR_FRAME_SIZE
	.align		4
.L_3:
        /*0018*/ 	.byte	0x04, 0x11
        /*001a*/ 	.short	(.L_5 - .L_4)
	.align		4
.L_4:
        /*001c*/ 	.word	index@(triton_poi_fused_clone_6)
        /*0020*/ 	.word	0x00000000


	//----- nvinfo : EIATTR_MIN_STACK_SIZE
	.align		4
.L_5:
        /*0024*/ 	.byte	0x04, 0x12
        /*0026*/ 	.short	(.L_7 - .L_6)
	.align		4
.L_6:
        /*0028*/ 	.word	index@(triton_poi_fused_clone_6)
        /*002c*/ 	.word	0x00000000
.L_7:


//--------------------- .nv.info.triton_poi_fused_clone_6 --------------------------
	.section	.nv.info.triton_poi_fused_clone_6,"",@"SHT_CUDA_INFO"
	.sectionflags	@""
	.align	4


	//----- nvinfo : EIATTR_CUDA_API_VERSION
	.align		4
        /*0000*/ 	.byte	0x04, 0x37
        /*0002*/ 	.short	(.L_9 - .L_8)
.L_8:
        /*0004*/ 	.word	0x0000007c


	//----- nvinfo : EIATTR_KPARAM_INFO
	.align		4
.L_9:
        /*0008*/ 	.byte	0x04, 0x17
        /*000a*/ 	.short	(.L_11 - .L_10)
.L_10:
        /*000c*/ 	.word	0x00000000
        /*0010*/ 	.short	0x0002
        /*0012*/ 	.short	0x0010
        /*0014*/ 	.byte	0x00, 0xf0, 0x11, 0x00


	//----- nvinfo : EIATTR_KPARAM_INFO
	.align		4
.L_11:
        /*0018*/ 	.byte	0x04, 0x17
        /*001a*/ 	.short	(.L_13 - .L_12)
.L_12:
        /*001c*/ 	.word	0x00000000
        /*0020*/ 	.short	0x0001
        /*0022*/ 	.short	0x0008
        /*0024*/ 	.byte	0x00, 0xf4, 0x21, 0x00


	//----- nvinfo : EIATTR_KPARAM_INFO
	.align		4
.L_13:
        /*0028*/ 	.byte	0x04, 0x17
        /*002a*/ 	.short	(.L_15 - .L_14)
.L_14:
        /*002c*/ 	.word	0x00000000
        /*0030*/ 	.short	0x0000
        /*0032*/ 	.short	0x0000
        /*0034*/ 	.byte	0x00, 0xf4, 0x21, 0x00


	//----- nvinfo : EIATTR_SPARSE_MMA_MASK
	.align		4
.L_15:
        /*0038*/ 	.byte	0x03, 0x50
        /*003a*/ 	.short	0x0000


	//----- nvinfo : EIATTR_MAXREG_COUNT
	.align		4
        /*003c*/ 	.byte	0x03, 0x1b
        /*003e*/ 	.short	0x00ff


	//----- nvinfo : EIATTR_EXIT_INSTR_OFFSETS
	.align		4
        /*0040*/ 	.byte	0x04, 0x1c
        /*0042*/ 	.short	(.L_17 - .L_16)


	//   ....[0]....
.L_16:
        /*0044*/ 	.word	0x00000220


	//   ....[1]....
        /*0048*/ 	.word	0x00000240


	//----- nvinfo : EIATTR_REQNTID
	.align		4
.L_17:
        /*004c*/ 	.byte	0x04, 0x10
        /*004e*/ 	.short	(.L_19 - .L_18)
.L_18:
        /*0050*/ 	.word	0x00000080
        /*0054*/ 	.word	0x00000001
        /*0058*/ 	.word	0x00000001


	//----- nvinfo : EIATTR_CRS_STACK_SIZE
	.align		4
.L_19:
        /*005c*/ 	.byte	0x04, 0x1e
        /*005e*/ 	.short	(.L_21 - .L_20)
.L_20:
        /*0060*/ 	.word	0x00000000


	//----- nvinfo : EIATTR_CBANK_PARAM_SIZE
	.align		4
.L_21:
        /*0064*/ 	.byte	0x03, 0x19
        /*0066*/ 	.short	0x0014


	//----- nvinfo : EIATTR_PARAM_CBANK
	.align		4
        /*0068*/ 	.byte	0x04, 0x0a
        /*006a*/ 	.short	(.L_23 - .L_22)
	.align		4
.L_22:
        /*006c*/ 	.word	index@(.nv.constant0.triton_poi_fused_clone_6)
        /*0070*/ 	.short	0x0210
        /*0072*/ 	.short	0x0014


	//----- nvinfo : EIATTR_SW_WAR
	.align		4
.L_23:
        /*0074*/ 	.byte	0x04, 0x36
        /*0076*/ 	.short	(.L_25 - .L_24)
.L_24:
        /*0078*/ 	.word	0x00000008
.L_25:


//--------------------- .nv.callgraph             --------------------------
	.section	.nv.callgraph,"",@"SHT_CUDA_CALLGRAPH"
	.align	4
	.sectionentsize	8
	.align		4
        /*0000*/ 	.word	0x00000000
	.align		4
        /*0004*/ 	.word	0xffffffff
	.align		4
        /*0008*/ 	.word	0x00000000
	.align		4
        /*000c*/ 	.word	0xfffffffe
	.align		4
        /*0010*/ 	.word	0x00000000
	.align		4
        /*0014*/ 	.word	0xfffffffd
	.align		4
        /*0018*/ 	.word	0x00000000
	.align		4
        /*001c*/ 	.word	0xfffffffc


//--------------------- .text.triton_poi_fused_clone_6 --------------------------
	.section	.text.triton_poi_fused_clone_6,"ax",@progbits
	.align	128
        .global         triton_poi_fused_clone_6
        .type           triton_poi_fused_clone_6,@function
        .size           triton_poi_fused_clone_6,(.L_x_3 - triton_poi_fused_clone_6)
        .other          triton_poi_fused_clone_6,@"STO_CUDA_ENTRY STV_DEFAULT"
triton_poi_fused_clone_6:
.text.triton_poi_fused_clone_6:
[----:B------:R-:W0:Y:S02]  /*0000*/  LDC R1, c[0x0][0x28] ;  /* 0x00000a00ff017b82 */ /* 0x000e240000000800 */
[----:B------:R-:W1:Y:S01]  /*0010*/  S2R R0, SR_TID.X ;  /* 0x0000000000007919 */ /* 0x000e620000002100 */
[----:B------:R-:W2:Y:S01]  /*0020*/  LDC.64 R4, c[0x0][0x218] ;  /* 0x00008600ff047b82 */ /* 0x000ea20000000a00 */
[----:B------:R-:W-:Y:S01]  /*0030*/  ULDC.64 UR4, c[0x0][0x208] ;  /* 0x0000820000047ab9 */ /* 0x000fe20000000a00 */
[----:B------:R-:W-:Y:S01]  /*0040*/  BSSY B0, `(.L_x_0) ;  /* 0x000001d000007945 */ /* 0x000fe20003800000 */
[----:B------:R-:W3:Y:S01]  /*0050*/  S2R R7, SR_CTAID.X ;  /* 0x0000000000077919 */ /* 0x000ee20000002500 */
[----:B-1----:R-:W-:Y:S02]  /*0060*/  LOP3.LUT R0, R0, 0x7f, RZ, 0xc0, !PT ;  /* 0x0000007f00007812 */ /* 0x002fe400078ec0ff */
[----:B---3--:R-:W-:-:S03]  /*0070*/  SHF.R.S32.HI R2, RZ, 0x18, R7 ;  /* 0x00000018ff027819 */ /* 0x008fc60000011407 */
[----:B------:R-:W-:Y:S01]  /*0080*/  IMAD R7, R7, 0x80, R0 ;  /* 0x0000008007077824 */ /* 0x000fe200078e0200 */
[----:B------:R-:W-:-:S03]  /*0090*/  SGXT R0, R2, 0x1 ;  /* 0x000000010200781a */ /* 0x000fc60000000200 */
[C---:B--2---:R-:W-:Y:S01]  /*00a0*/  IMAD.WIDE R4, R7.reuse, 0x4, R4 ;  /* 0x0000000407047825 */ /* 0x044fe200078e0204 */
[----:B------:R-:W1:Y:S01]  /*00b0*/  LDC.64 R2, c[0x0][0x210] ;  /* 0x00008400ff027b82 */ /* 0x000e620000000a00 */
[----:B------:R-:W-:Y:S02]  /*00c0*/  ISETP.GE.AND P0, PT, R7, 0x400, PT ;  /* 0x000004000700780c */ /* 0x000fe40003f06270 */
[CC--:B------:R-:W-:Y:S02]  /*00d0*/  LEA.HI R8, R0.reuse, R7.reuse, RZ, 0x7 ;  /* 0x0000000700087211 */ /* 0x0c0fe400078f38ff */
[CC--:B------:R-:W-:Y:S02]  /*00e0*/  LEA.HI R6, R0.reuse, R7.reuse, RZ, 0x6 ;  /* 0x0000000700067211 */ /* 0x0c0fe400078f30ff */
[----:B------:R-:W-:Y:S02]  /*00f0*/  SHF.R.S32.HI R9, RZ, 0x7, R8 ;  /* 0x00000007ff097819 */ /* 0x000fe40000011408 */
[----:B------:R-:W-:-:S02]  /*0100*/  LEA.HI R0, R0, R7, RZ, 0x8 ;  /* 0x0000000700007211 */ /* 0x000fc400078f40ff */
[----:B------:R-:W-:Y:S02]  /*0110*/  SHF.R.S32.HI R11, RZ, 0x6, R6 ;  /* 0x00000006ff0b7819 */ /* 0x000fe40000011406 */
[----:B------:R-:W-:Y:S02]  /*0120*/  LEA.HI R8, R8, R9, RZ, 0x1 ;  /* 0x0000000908087211 */ /* 0x000fe400078f08ff */
[----:B------:R-:W-:Y:S02]  /*0130*/  LOP3.LUT R10, R0, 0xffffff00, RZ, 0xc0, !PT ;  /* 0xffffff00000a7812 */ /* 0x000fe400078ec0ff */
[C---:B------:R-:W-:Y:S02]  /*0140*/  LOP3.LUT R0, R6.reuse, 0xffffffc0, RZ, 0xc0, !PT ;  /* 0xffffffc006007812 */ /* 0x040fe400078ec0ff */
[----:B------:R-:W-:Y:S02]  /*0150*/  LEA.HI R6, R6, R11, RZ, 0x1 ;  /* 0x0000000b06067211 */ /* 0x000fe400078f08ff */
[----:B------:R-:W-:-:S02]  /*0160*/  LOP3.LUT R8, R8, 0x3fffffe, RZ, 0xc0, !PT ;  /* 0x03fffffe08087812 */ /* 0x000fc400078ec0ff */
[----:B------:R-:W-:Y:S01]  /*0170*/  IADD3 R13, R10, R7, -R0 ;  /* 0x000000070a0d7210 */ /* 0x000fe20007ffe800 */
[----:B------:R-:W-:Y:S01]  /*0180*/  IMAD.MOV.U32 R7, RZ, RZ, RZ ;  /* 0x000000ffff077224 */ /* 0x000fe200078e00ff */
[----:B------:R-:W-:Y:S01]  /*0190*/  LOP3.LUT R6, R6, 0x1fffffe, RZ, 0xc0, !PT ;  /* 0x01fffffe06067812 */ /* 0x000fe200078ec0ff */
[----:B------:R-:W-:-:S04]  /*01a0*/  IMAD.IADD R8, R9, 0x1, -R8 ;  /* 0x0000000109087824 */ /* 0x000fc800078e0a08 */
[----:B------:R-:W-:Y:S02]  /*01b0*/  IMAD.IADD R6, R11, 0x1, -R6 ;  /* 0x000000010b067824 */ /* 0x000fe400078e0a06 */
[----:B------:R-:W-:-:S04]  /*01c0*/  IMAD R13, R8, 0x40, R13 ;  /* 0x00000040080d7824 */ /* 0x000fc800078e020d */
[----:B------:R-:W-:-:S04]  /*01d0*/  IMAD R13, R6, 0x80, R13 ;  /* 0x00000080060d7824 */ /* 0x000fc800078e020d */
[----:B-1----:R-:W-:Y:S01]  /*01e0*/  IMAD.WIDE R2, R13, 0x4, R2 ;  /* 0x000000040d027825 */ /* 0x002fe200078e0202 */
[----:B------:R-:W-:Y:S06]  /*01f0*/  @P0 BRA `(.L_x_1) ;  /* 0x0000000000040947 */ /* 0x000fec0003800000 */
[----:B------:R1:W5:Y:S02]  /*0200*/  LDG.E R7, desc[UR4][R2.64] ;  /* 0x0000000402077981 */ /* 0x000364000c1e1900 */
.L_x_1:
[----:B------:R-:W-:Y:S05]  /*0210*/  BSYNC B0 ;  /* 0x0000000000007941 */ /* 0x000fea0003800000 */
.L_x_0:
[----:B------:R-:W-:Y:S05]  /*0220*/  @P0 EXIT ;  /* 0x000000000000094d */ /* 0x000fea0003800000 */
[----:B-----5:R-:W-:Y:S01]  /*0230*/  STG.E desc[UR4][R4.64], R7 ;  /* 0x0000000704007986 */ /* 0x020fe2000c101904 */
[----:B------:R-:W-:Y:S05]  /*0240*/  EXIT ;  /* 0x000000000000794d */ /* 0x000fea0003800000 */
.L_x_2:
[----:B------:R-:W-:-:S00]  /*0250*/  BRA `(.L_x_2) ;  /* 0xfffffffc00fc7947 */ /* 0x000fc0000383ffff */
[----:B------:R-:W-:-:S00]  /*0260*/  NOP ;  /* 0x0000000000007918 */ /* 0x000fc00000000000 */
        /* <DEDUP_REMOVED lines=9> */
.L_x_3:


//--------------------- .nv.constant0.triton_poi_fused_clone_6 --------------------------
	.section	.nv.constant0.triton_poi_fused_clone_6,"a",@progbits
	.sectionflags	@""
	.align	4
.nv.constant0.triton_poi_fused_clone_6:
	.zero		548
